//
// Generated by NVIDIA NVVM Compiler
//
// Compiler Build ID: CL-36424714
// Cuda compilation tools, release 13.0, V13.0.88
// Based on NVVM 20.0.0
//

.version 9.0
.target sm_100
.address_size 64

	// .globl	_Z12idx_calc_gidPi
.extern .func  (.param .b32 func_retval0) vprintf
(
	.param .b64 vprintf_param_0,
	.param .b64 vprintf_param_1
)
;
.global .align 1 .b8 $str[96] = {91, 68, 69, 86, 73, 67, 69, 93, 32, 32, 103, 114, 105, 100, 68, 105, 109, 46, 120, 58, 32, 37, 100, 44, 32, 98, 108, 111, 99, 107, 73, 100, 120, 46, 120, 58, 32, 37, 100, 44, 32, 116, 104, 114, 101, 97, 100, 73, 100, 120, 46, 120, 58, 32, 37, 100, 44, 32, 32, 98, 108, 111, 99, 107, 73, 100, 120, 46, 121, 58, 32, 37, 100, 44, 32, 103, 105, 100, 58, 32, 37, 100, 44, 32, 32, 100, 97, 116, 97, 58, 32, 37, 100, 10, 13};

.visible .entry _Z12idx_calc_gidPi(
	.param .u64 .ptr .align 1 _Z12idx_calc_gidPi_param_0
)
{
	.local .align 8 .b8 	__local_depot0[24];
	.reg .b64 	%SP;
	.reg .b64 	%SPL;
	.reg .b32 	%r<15>;
	.reg .b64 	%rd<9>;

	mov.u64 	%SPL, __local_depot0;
	cvta.local.u64 	%SP, %SPL;
	ld.param.u64 	%rd1, [_Z12idx_calc_gidPi_param_0];
	cvta.to.global.u64 	%rd2, %rd1;
	add.u64 	%rd3, %SP, 0;
	add.u64 	%rd4, %SPL, 0;
	mov.u32 	%r1, %tid.x;
	mov.u32 	%r2, %tid.y;
	mov.u32 	%r3, %ntid.x;
	mad.lo.s32 	%r4, %r2, %r3, %r1;
	mov.u32 	%r5, %ctaid.x;
	mov.u32 	%r6, %ntid.y;
	mov.u32 	%r7, %ctaid.y;
	mov.u32 	%r8, %nctaid.x;
	mad.lo.s32 	%r9, %r7, %r8, %r5;
	mul.lo.s32 	%r10, %r6, %r3;
	mad.lo.s32 	%r11, %r10, %r9, %r4;
	mul.wide.s32 	%rd5, %r11, 4;
	add.s64 	%rd6, %rd2, %rd5;
	ld.global.u32 	%r12, [%rd6];
	st.local.v2.u32 	[%rd4], {%r8, %r5};
	st.local.v2.u32 	[%rd4+8], {%r4, %r7};
	st.local.v2.u32 	[%rd4+16], {%r11, %r12};
	mov.u64 	%rd7, $str;
	cvta.global.u64 	%rd8, %rd7;
	{ // callseq 0, 0
	.param .b64 param0;
	st.param.b64 	[param0], %rd8;
	.param .b64 param1;
	st.param.b64 	[param1], %rd3;
	.param .b32 retval0;
	call.uni (retval0), 
	vprintf, 
	(
	param0, 
	param1
	);
	ld.param.b32 	%r13, [retval0];
	} // callseq 0
	ret;

}


// ===== COMPILED SASS (sm_100) =====

	.target	sm_100

	.elftype	@"ET_EXEC"


//--------------------- .note.nv.tkinfo           --------------------------
	.section	.note.nv.tkinfo,"",@"SHT_NOTE"
	.sectionflags	@"SHF_NOTE_NV_TKINFO"
	.tkinfo
        /*0018*/ 	.word	0x00000002
        /*0030*/ 	.string	""
        /*0030*/ 	.string	"ptxas"
        /*0030*/ 	.string	"Cuda compilation tools, release 13.0, V13.0.88"
        /*0030*/ 	.string	"Build cuda_13.0.r13.0/compiler.36424714_0"
        /*0030*/ 	.string	"-arch sm_100 -m 64 "



//--------------------- .note.nv.cuinfo           --------------------------
	.section	.note.nv.cuinfo,"",@"SHT_NOTE"
	.sectionflags	@"SHF_NOTE_NV_CUINFO"
        /*0018*/ 	.short	0x0002
        /*001a*/ 	.short	0x0064
        /*001c*/ 	.short	0x0082
	.zero		2


//--------------------- .nv.info                  --------------------------
	.section	.nv.info,"",@"SHT_CUDA_INFO"
	.align	4


	//----- nvinfo : EIATTR_REGCOUNT
	.align		4
        /*0000*/ 	.byte	0x04, 0x2f
        /*0002*/ 	.short	(.L_2 - .L_1)
	.align		4
.L_1:
        /*0004*/ 	.word	index@(_Z12idx_calc_gidPi)
        /*0008*/ 	.word	0x00000018


	//----- nvinfo : EIATTR_FRAME_SIZE
	.align		4
.L_2:
        /*000c*/ 	.byte	0x04, 0x11
        /*000e*/ 	.short	(.L_4 - .L_3)
	.align		4
.L_3:
        /*0010*/ 	.word	index@(_Z12idx_calc_gidPi)
        /*0014*/ 	.word	0x00000018


	//----- nvinfo : EIATTR_MIN_STACK_SIZE
	.align		4
.L_4:
        /*0018*/ 	.byte	0x04, 0x12
        /*001a*/ 	.short	(.L_6 - .L_5)
	.align		4
.L_5:
        /*001c*/ 	.word	index@(_Z12idx_calc_gidPi)
        /*0020*/ 	.word	0x00000018
.L_6:


//--------------------- .nv.compat                --------------------------
	.section	.nv.compat,"",@"SHT_CUDA_COMPAT_INFO"
	.align	4
        /*0000*/ 	.byte	0x02, 0x09, 0x00, 0x00, 0x02, 0x02, 0x01, 0x00, 0x02, 0x05, 0x05, 0x00, 0x03, 0x07, 0x01, 0x01
        /*0010*/ 	.byte	0x02, 0x03, 0x00, 0x00, 0x02, 0x06, 0x01, 0x00, 0x04, 0x0b, 0x08, 0x00, 0x09, 0x00, 0x00, 0x00
        /*0020*/ 	.byte	0x00, 0x00, 0x00, 0x00


//--------------------- .nv.info._Z12idx_calc_gidPi --------------------------
	.section	.nv.info._Z12idx_calc_gidPi,"",@"SHT_CUDA_INFO"
	.sectionflags	@""
	.align	4


	//----- nvinfo : EIATTR_CUDA_API_VERSION
	.align		4
        /*0000*/ 	.byte	0x04, 0x37
        /*0002*/ 	.short	(.L_8 - .L_7)
.L_7:
        /*0004*/ 	.word	0x00000082


	//----- nvinfo : EIATTR_KPARAM_INFO
	.align		4
.L_8:
        /*0008*/ 	.byte	0x04, 0x17
        /*000a*/ 	.short	(.L_10 - .L_9)
.L_9:
        /*000c*/ 	.word	0x00000000
        /*0010*/ 	.short	0x0000
        /*0012*/ 	.short	0x0000
        /*0014*/ 	.byte	0x00, 0xf5, 0x21, 0x00


	//----- nvinfo : EIATTR_SPARSE_MMA_MASK
	.align		4
.L_10:
        /*0018*/ 	.byte	0x03, 0x50
        /*001a*/ 	.short	0x0000


	//----- nvinfo : EIATTR_MAXREG_COUNT
	.align		4
        /*001c*/ 	.byte	0x03, 0x1b
        /*001e*/ 	.short	0x00ff


	//----- nvinfo : EIATTR_EXTERNS
	.align		4
        /*0020*/ 	.byte	0x04, 0x0f
        /*0022*/ 	.short	(.L_12 - .L_11)


	//   ....[0]....
	.align		4
.L_11:
        /*0024*/ 	.word	index@(vprintf)


	//----- nvinfo : EIATTR_MERCURY_ISA_VERSION
	.align		4
.L_12:
        /*0028*/ 	.byte	0x03, 0x5f
        /*002a*/ 	.short	0x0101


	//----- nvinfo : EIATTR_VRC_CTA_INIT_COUNT
	.align		4
        /*002c*/ 	.byte	0x02, 0x4a
	.zero		1
	.zero		1


	//----- nvinfo : EIATTR_SYSCALL_OFFSETS
	.align		4
        /*0030*/ 	.byte	0x04, 0x46
        /*0032*/ 	.short	(.L_14 - .L_13)


	//   ....[0]....
.L_13:
        /*0034*/ 	.word	0x000001e0


	//----- nvinfo : EIATTR_EXIT_INSTR_OFFSETS
	.align		4
.L_14:
        /*0038*/ 	.byte	0x04, 0x1c
        /*003a*/ 	.short	(.L_16 - .L_15)


	//   ....[0]....
.L_15:
        /*003c*/ 	.word	0x000001f0


	//----- nvinfo : EIATTR_CBANK_PARAM_SIZE
	.align		4
.L_16:
        /*0040*/ 	.byte	0x03, 0x19
        /*0042*/ 	.short	0x0008


	//----- nvinfo : EIATTR_PARAM_CBANK
	.align		4
        /*0044*/ 	.byte	0x04, 0x0a
        /*0046*/ 	.short	(.L_18 - .L_17)
	.align		4
.L_17:
        /*0048*/ 	.word	index@(.nv.constant0._Z12idx_calc_gidPi)
        /*004c*/ 	.short	0x0380
        /*004e*/ 	.short	0x0008


	//----- nvinfo : EIATTR_SW_WAR
	.align		4
.L_18:
        /*0050*/ 	.byte	0x04, 0x36
        /*0052*/ 	.short	(.L_20 - .L_19)
.L_19:
        /*0054*/ 	.word	0x00000008
.L_20:


//--------------------- .nv.callgraph             --------------------------
	.section	.nv.callgraph,"",@"SHT_CUDA_CALLGRAPH"
	.align	4
	.sectionentsize	8
	.align		4
        /*0000*/ 	.word	0x00000000
	.align		4
        /*0004*/ 	.word	0xffffffff
	.align		4
        /*0008*/ 	.word	index@(_Z12idx_calc_gidPi)
	.align		4
        /*000c*/ 	.word	index@(vprintf)
	.align		4
        /*0010*/ 	.word	0x00000000
	.align		4
        /*0014*/ 	.word	0xfffffffe
	.align		4
        /*0018*/ 	.word	0x00000000
	.align		4
        /*001c*/ 	.word	0xfffffffd
	.align		4
        /*0020*/ 	.word	0x00000000
	.align		4
        /*0024*/ 	.word	0xfffffffc


//--------------------- .nv.constant4             --------------------------
	.section	.nv.constant4,"a",@progbits
	.align	8
	.align		8
.nv.constant4:
        /*0000*/ 	.dword	vprintf
	.align		8
        /*0008*/ 	.dword	$str


//--------------------- .text._Z12idx_calc_gidPi  --------------------------
	.section	.text._Z12idx_calc_gidPi,"ax",@progbits
	.align	128
        .global         _Z12idx_calc_gidPi
        .type           _Z12idx_calc_gidPi,@function
        .size           _Z12idx_calc_gidPi,(.L_x_2 - _Z12idx_calc_gidPi)
        .other          _Z12idx_calc_gidPi,@"STO_CUDA_ENTRY STV_DEFAULT"
_Z12idx_calc_gidPi:
.text._Z12idx_calc_gidPi:
[----:B------:R-:W0:Y:S01]  /*0000*/  LDC R1, c[0x0][0x37c] ;  /* 0x0000df00ff017b82 */ /* 0x000e220000000800 */
[----:B------:R-:W1:Y:S01]  /*0010*/  S2R R2, SR_TID.X ;  /* 0x0000000000027919 */ /* 0x000e620000002100 */
[----:B------:R-:W2:Y:S06]  /*0020*/  LDCU UR5, c[0x0][0x2fc] ;  /* 0x00005f80ff0577ac */ /* 0x000eac0008000800 */
[----:B------:R-:W3:Y:S01]  /*0030*/  LDC.64 R10, c[0x0][0x380] ;  /* 0x0000e000ff0a7b82 */ /* 0x000ee20000000a00 */
[----:B0-----:R-:W-:Y:S01]  /*0040*/  IADD3 R1, PT, PT, R1, -0x18, RZ ;  /* 0xffffffe801017810 */ /* 0x001fe20007ffe0ff */
[----:B------:R-:W1:Y:S01]  /*0050*/  S2R R5, SR_TID.Y ;  /* 0x0000000000057919 */ /* 0x000e620000002200 */
[----:B------:R-:W0:Y:S01]  /*0060*/  LDCU UR8, c[0x0][0x360] ;  /* 0x00006c00ff0877ac */ /* 0x000e220008000800 */
[----:B------:R-:W4:Y:S01]  /*0070*/  S2R R15, SR_CTAID.X ;  /* 0x00000000000f7919 */ /* 0x000f220000002500 */
[----:B------:R-:W0:Y:S03]  /*0080*/  LDCU UR4, c[0x0][0x364] ;  /* 0x00006c80ff0477ac */ /* 0x000e260008000800 */
[----:B------:R-:W4:Y:S01]  /*0090*/  LDC R14, c[0x0][0x370] ;  /* 0x0000dc00ff0e7b82 */ /* 0x000f220000000800 */
[----:B------:R-:W4:Y:S01]  /*00a0*/  S2R R3, SR_CTAID.Y ;  /* 0x0000000000037919 */ /* 0x000f220000002600 */
[----:B------:R-:W5:Y:S01]  /*00b0*/  LDCU.64 UR6, c[0x0][0x358] ;  /* 0x00006b00ff0677ac */ /* 0x000f620008000a00 */
[----:B0-----:R-:W-:-:S02]  /*00c0*/  UIMAD UR4, UR8, UR4, URZ ;  /* 0x00000004080472a4 */ /* 0x001fc4000f8e02ff */
[----:B-1----:R-:W-:Y:S02]  /*00d0*/  IMAD R2, R5, UR8, R2 ;  /* 0x0000000805027c24 */ /* 0x002fe4000f8e0202 */
[----:B----4-:R-:W-:-:S04]  /*00e0*/  IMAD R5, R3, R14, R15 ;  /* 0x0000000e03057224 */ /* 0x010fc800078e020f */
[----:B------:R-:W-:-:S04]  /*00f0*/  IMAD R8, R5, UR4, R2 ;  /* 0x0000000405087c24 */ /* 0x000fc8000f8e0202 */
[----:B---3--:R-:W-:-:S05]  /*0100*/  IMAD.WIDE R10, R8, 0x4, R10 ;  /* 0x00000004080a7825 */ /* 0x008fca00078e020a */
[----:B-----5:R-:W3:Y:S01]  /*0110*/  LDG.E R9, desc[UR6][R10.64] ;  /* 0x000000060a097981 */ /* 0x020ee2000c1e1900 */
[----:B------:R-:W-:Y:S01]  /*0120*/  MOV R0, 0x0 ;  /* 0x0000000000007802 */ /* 0x000fe20000000f00 */
[----:B------:R-:W0:Y:S02]  /*0130*/  LDCU UR4, c[0x0][0x2f8] ;  /* 0x00005f00ff0477ac */ /* 0x000e240008000800 */
[----:B------:R1:W-:Y:S01]  /*0140*/  STL.64 [R1+0x8], R2 ;  /* 0x0000080201007387 */ /* 0x0003e20000100a00 */
[----:B------:R1:W4:Y:S01]  /*0150*/  LDC.64 R12, c[0x4][R0] ;  /* 0x01000000000c7b82 */ /* 0x0003220000000a00 */
[----:B------:R-:W5:Y:S02]  /*0160*/  LDCU.64 UR6, c[0x4][0x8] ;  /* 0x01000100ff0677ac */ /* 0x000f640008000a00 */
[----:B------:R1:W-:Y:S01]  /*0170*/  STL.64 [R1], R14 ;  /* 0x0000000e01007387 */ /* 0x0003e20000100a00 */
[----:B0-----:R-:W-:Y:S02]  /*0180*/  IADD3 R6, P0, PT, R1, UR4, RZ ;  /* 0x0000000401067c10 */ /* 0x001fe4000ff1e0ff */
[----:B-----5:R-:W-:-:S02]  /*0190*/  MOV R4, UR6 ;  /* 0x0000000600047c02 */ /* 0x020fc40008000f00 */
[----:B------:R-:W-:Y:S02]  /*01a0*/  MOV R5, UR7 ;  /* 0x0000000700057c02 */ /* 0x000fe40008000f00 */
[----:B--2---:R-:W-:Y:S01]  /*01b0*/  IADD3.X R7, PT, PT, RZ, UR5, RZ, P0, !PT ;  /* 0x00000005ff077c10 */ /* 0x004fe200087fe4ff */
[----:B---34-:R1:W-:Y:S06]  /*01c0*/  STL.64 [R1+0x10], R8 ;  /* 0x0000100801007387 */ /* 0x0183ec0000100a00 */
[----:B------:R-:W-:-:S07]  /*01d0*/  LEPC R20, `(.L_x_0) ;  /* 0x000000001014794e */ /* 0x000fce0000000000 */
[----:B-1----:R-:W-:Y:S05]  /*01e0*/  CALL.ABS.NOINC R12 ;  /* 0x000000000c007343 */ /* 0x002fea0003c00000 */
.L_x_0:
[----:B------:R-:W-:Y:S05]  /*01f0*/  EXIT ;  /* 0x000000000000794d */ /* 0x000fea0003800000 */
.L_x_1:
[----:B------:R-:W-:-:S00]  /*0200*/  BRA `(.L_x_1) ;  /* 0xfffffffc00fc7947 */ /* 0x000fc0000383ffff */
[----:B------:R-:W-:-:S00]  /*0210*/  NOP ;  /* 0x0000000000007918 */ /* 0x000fc00000000000 */
        /* <DEDUP_REMOVED lines=14> */
.L_x_2:


//--------------------- .nv.global.init           --------------------------
	.section	.nv.global.init,"aw",@progbits
.nv.global.init:
	.type		$str,@object
	.size		$str,(.L_0 - $str)
$str:
        /*0000*/ 	.byte	0x5b, 0x44, 0x45, 0x56, 0x49, 0x43, 0x45, 0x5d, 0x20, 0x20, 0x67, 0x72, 0x69, 0x64, 0x44, 0x69
        /*0010*/ 	.byte	0x6d, 0x2e, 0x78, 0x3a, 0x20, 0x25, 0x64, 0x2c, 0x20, 0x62, 0x6c, 0x6f, 0x63, 0x6b, 0x49, 0x64
        /*0020*/ 	.byte	0x78, 0x2e, 0x78, 0x3a, 0x20, 0x25, 0x64, 0x2c, 0x20, 0x74, 0x68, 0x72, 0x65, 0x61, 0x64, 0x49
        /*0030*/ 	.byte	0x64, 0x78, 0x2e, 0x78, 0x3a, 0x20, 0x25, 0x64, 0x2c, 0x20, 0x20, 0x62, 0x6c, 0x6f, 0x63, 0x6b
        /*0040*/ 	.byte	0x49, 0x64, 0x78, 0x2e, 0x79, 0x3a, 0x20, 0x25, 0x64, 0x2c, 0x20, 0x67, 0x69, 0x64, 0x3a, 0x20
        /*0050*/ 	.byte	0x25, 0x64, 0x2c, 0x20, 0x20, 0x64, 0x61, 0x74, 0x61, 0x3a, 0x20, 0x25, 0x64, 0x0a, 0x0d, 0x00
.L_0:


//--------------------- .nv.shared.reserved.0     --------------------------
	.section	.nv.shared.reserved.0,"aw",@nobits
	.weak		__nv_reservedSMEM_offset_0_alias
	.size		__nv_reservedSMEM_offset_0_alias, 0, 64
	.other		__nv_reservedSMEM_offset_0_alias,@"STO_CUDA_RESERVED_SHARED STV_DEFAULT"
__nv_reservedSMEM_offset_0_alias:
	.zero		0
	.zero		64


//--------------------- .nv.constant0._Z12idx_calc_gidPi --------------------------
	.section	.nv.constant0._Z12idx_calc_gidPi,"a",@progbits
	.sectionflags	@""
	.align	4
.nv.constant0._Z12idx_calc_gidPi:
	.zero		904


//--------------------- SYMBOLS --------------------------

	.type		.nv.reservedSmem.offset0,@object
	.size		.nv.reservedSmem.offset0,0x4
	.type		vprintf,@function
